	.headerflags	@"EF_CUDA_TEXMODE_UNIFIED EF_CUDA_64BIT_ADDRESS EF_CUDA_ACCELERATORS EF_CUDA_SM90 EF_CUDA_VIRTUAL_SM(EF_CUDA_SM90)"
	.elftype	@"ET_EXEC"


//--------------------- .nv.info                  --------------------------
	.section	.nv.info,"",@"SHT_CUDA_INFO"
	.align	4


	//----- nvinfo : EIATTR_REGCOUNT
	.align		4
        /*0000*/ 	.byte	0x04, 0x2f
        /*0002*/ 	.short	(.L_1 - .L_0)
	.align		4
.L_0:
        /*0004*/ 	.word	index@(triton_poi_fused_mul_transpose_1)
        /*0008*/ 	.word	0x00000015


	//----- nvinfo : EIATTR_MIN_STACK_SIZE
	.align		4
.L_1:
        /*000c*/ 	.byte	0x04, 0x12
        /*000e*/ 	.short	(.L_3 - .L_2)
	.align		4
.L_2:
        /*0010*/ 	.word	index@(triton_poi_fused_mul_transpose_1)
        /*0014*/ 	.word	0x00000000


	//----- nvinfo : EIATTR_FRAME_SIZE
	.align		4
.L_3:
        /*0018*/ 	.byte	0x04, 0x11
        /*001a*/ 	.short	(.L_5 - .L_4)
	.align		4
.L_4:
        /*001c*/ 	.word	index@(triton_poi_fused_mul_transpose_1)
        /*0020*/ 	.word	0x00000000


	//----- nvinfo : EIATTR_MIN_STACK_SIZE
	.align		4
.L_5:
        /*0024*/ 	.byte	0x04, 0x12
        /*0026*/ 	.short	(.L_7 - .L_6)
	.align		4
.L_6:
        /*0028*/ 	.word	index@(triton_poi_fused_mul_transpose_1)
        /*002c*/ 	.word	0x00000000
.L_7:


//--------------------- .nv.info.triton_poi_fused_mul_transpose_1 --------------------------
	.section	.nv.info.triton_poi_fused_mul_transpose_1,"",@"SHT_CUDA_INFO"
	.sectionflags	@""
	.align	4


	//----- nvinfo : EIATTR_CUDA_API_VERSION
	.align		4
        /*0000*/ 	.byte	0x04, 0x37
        /*0002*/ 	.short	(.L_9 - .L_8)
.L_8:
        /*0004*/ 	.word	0x0000007c


	//----- nvinfo : EIATTR_KPARAM_INFO
	.align		4
.L_9:
        /*0008*/ 	.byte	0x04, 0x17
        /*000a*/ 	.short	(.L_11 - .L_10)
.L_10:
        /*000c*/ 	.word	0x00000000
        /*0010*/ 	.short	0x0005
        /*0012*/ 	.short	0x0024
        /*0014*/ 	.byte	0x00, 0xf0, 0x11, 0x00


	//----- nvinfo : EIATTR_KPARAM_INFO
	.align		4
.L_11:
        /*0018*/ 	.byte	0x04, 0x17
        /*001a*/ 	.short	(.L_13 - .L_12)
.L_12:
        /*001c*/ 	.word	0x00000000
        /*0020*/ 	.short	0x0004
        /*0022*/ 	.short	0x0020
        /*0024*/ 	.byte	0x00, 0xf0, 0x11, 0x00


	//----- nvinfo : EIATTR_KPARAM_INFO
	.align		4
.L_13:
        /*0028*/ 	.byte	0x04, 0x17
        /*002a*/ 	.short	(.L_15 - .L_14)
.L_14:
        /*002c*/ 	.word	0x00000000
        /*0030*/ 	.short	0x0003
        /*0032*/ 	.short	0x0018
        /*0034*/ 	.byte	0x00, 0xf4, 0x21, 0x00


	//----- nvinfo : EIATTR_KPARAM_INFO
	.align		4
.L_15:
        /*0038*/ 	.byte	0x04, 0x17
        /*003a*/ 	.short	(.L_17 - .L_16)
.L_16:
        /*003c*/ 	.word	0x00000000
        /*0040*/ 	.short	0x0002
        /*0042*/ 	.short	0x0010
        /*0044*/ 	.byte	0x00, 0xf4, 0x21, 0x00


	//----- nvinfo : EIATTR_KPARAM_INFO
	.align		4
.L_17:
        /*0048*/ 	.byte	0x04, 0x17
        /*004a*/ 	.short	(.L_19 - .L_18)
.L_18:
        /*004c*/ 	.word	0x00000000
        /*0050*/ 	.short	0x0001
        /*0052*/ 	.short	0x0008
        /*0054*/ 	.byte	0x00, 0xf4, 0x21, 0x00


	//----- nvinfo : EIATTR_KPARAM_INFO
	.align		4
.L_19:
        /*0058*/ 	.byte	0x04, 0x17
        /*005a*/ 	.short	(.L_21 - .L_20)
.L_20:
        /*005c*/ 	.word	0x00000000
        /*0060*/ 	.short	0x0000
        /*0062*/ 	.short	0x0000
        /*0064*/ 	.byte	0x00, 0xf4, 0x21, 0x00


	//----- nvinfo : EIATTR_SPARSE_MMA_MASK
	.align		4
.L_21:
        /*0068*/ 	.byte	0x03, 0x50
        /*006a*/ 	.short	0x0000


	//----- nvinfo : EIATTR_MAXREG_COUNT
	.align		4
        /*006c*/ 	.byte	0x03, 0x1b
        /*006e*/ 	.short	0x00ff


	//----- nvinfo : EIATTR_EXIT_INSTR_OFFSETS
	.align		4
        /*0070*/ 	.byte	0x04, 0x1c
        /*0072*/ 	.short	(.L_23 - .L_22)


	//   ....[0]....
.L_22:
        /*0074*/ 	.word	0x000003d0


	//   ....[1]....
        /*0078*/ 	.word	0x000003f0


	//----- nvinfo : EIATTR_REQNTID
	.align		4
.L_23:
        /*007c*/ 	.byte	0x04, 0x10
        /*007e*/ 	.short	(.L_25 - .L_24)
.L_24:
        /*0080*/ 	.word	0x00000080
        /*0084*/ 	.word	0x00000001
        /*0088*/ 	.word	0x00000001


	//----- nvinfo : EIATTR_CBANK_PARAM_SIZE
	.align		4
.L_25:
        /*008c*/ 	.byte	0x03, 0x19
        /*008e*/ 	.short	0x0028


	//----- nvinfo : EIATTR_PARAM_CBANK
	.align		4
        /*0090*/ 	.byte	0x04, 0x0a
        /*0092*/ 	.short	(.L_27 - .L_26)
	.align		4
.L_26:
        /*0094*/ 	.word	index@(.nv.constant0.triton_poi_fused_mul_transpose_1)
        /*0098*/ 	.short	0x0210
        /*009a*/ 	.short	0x0028


	//----- nvinfo : EIATTR_SW_WAR
	.align		4
.L_27:
        /*009c*/ 	.byte	0x04, 0x36
        /*009e*/ 	.short	(.L_29 - .L_28)
.L_28:
        /*00a0*/ 	.word	0x00000008
.L_29:


//--------------------- .nv.callgraph             --------------------------
	.section	.nv.callgraph,"",@"SHT_CUDA_CALLGRAPH"
	.align	4
	.sectionentsize	8
	.align		4
        /*0000*/ 	.word	0x00000000
	.align		4
        /*0004*/ 	.word	0xffffffff
	.align		4
        /*0008*/ 	.word	0x00000000
	.align		4
        /*000c*/ 	.word	0xfffffffe
	.align		4
        /*0010*/ 	.word	0x00000000
	.align		4
        /*0014*/ 	.word	0xfffffffd
	.align		4
        /*0018*/ 	.word	0x00000000
	.align		4
        /*001c*/ 	.word	0xfffffffc


//--------------------- .text.triton_poi_fused_mul_transpose_1 --------------------------
	.section	.text.triton_poi_fused_mul_transpose_1,"ax",@progbits
	.sectionflags	@"SHF_BARRIERS=1"
	.align	128
        .global         triton_poi_fused_mul_transpose_1
        .type           triton_poi_fused_mul_transpose_1,@function
        .size           triton_poi_fused_mul_transpose_1,(.L_x_1 - triton_poi_fused_mul_transpose_1)
        .other          triton_poi_fused_mul_transpose_1,@"STO_CUDA_ENTRY STV_DEFAULT"
triton_poi_fused_mul_transpose_1:
.text.triton_poi_fused_mul_transpose_1:
[----:B------:R-:W0:Y:S02]  /*0000*/  LDC R1, c[0x0][0x28] ;  /* 0x00000a00ff017b82 */ /* 0x000e240000000800 */
[----:B------:R-:W1:Y:S01]  /*0010*/  S2R R6, SR_CTAID.Y ;  /* 0x0000000000067919 */ /* 0x000e620000002600 */
[----:B------:R-:W2:Y:S01]  /*0020*/  LDC.64 R4, c[0x0][0x218] ;  /* 0x00008600ff047b82 */ /* 0x000ea20000000a00 */
[----:B------:R-:W-:Y:S01]  /*0030*/  ULDC.64 UR6, c[0x0][0x208] ;  /* 0x0000820000067ab9 */ /* 0x000fe20000000a00 */
[----:B------:R-:W3:Y:S01]  /*0040*/  S2R R10, SR_TID.X ;  /* 0x00000000000a7919 */ /* 0x000ee20000002100 */
[----:B------:R-:W4:Y:S05]  /*0050*/  S2R R8, SR_CTAID.X ;  /* 0x0000000000087919 */ /* 0x000f2a0000002500 */
[----:B------:R-:W5:Y:S01]  /*0060*/  LDC.64 R2, c[0x0][0x210] ;  /* 0x00008400ff027b82 */ /* 0x000f620000000a00 */
[----:B-1----:R-:W-:-:S02]  /*0070*/  IMAD.SHL.U32 R6, R6, 0x40, RZ ;  /* 0x0000004006067824 */ /* 0x002fc400078e00ff */
[----:B---3--:R-:W-:Y:S01]  /*0080*/  IMAD.SHL.U32 R9, R10, 0x2, RZ ;  /* 0x000000020a097824 */ /* 0x008fe200078e00ff */
[----:B------:R-:W-:Y:S01]  /*0090*/  SHF.R.U32.HI R11, RZ, 0x5, R10 ;  /* 0x00000005ff0b7819 */ /* 0x000fe2000001160a */
[----:B----4-:R-:W-:-:S03]  /*00a0*/  IMAD.SHL.U32 R8, R8, 0x4, RZ ;  /* 0x0000000408087824 */ /* 0x010fc600078e00ff */
[----:B------:R-:W-:Y:S02]  /*00b0*/  LOP3.LUT R0, R6, 0x3e, R9, 0xf8, !PT ;  /* 0x0000003e06007812 */ /* 0x000fe400078ef809 */
[----:B------:R-:W-:Y:S02]  /*00c0*/  SGXT.U32 R11, R11, 0x2 ;  /* 0x000000020b0b781a */ /* 0x000fe40000000000 */
[----:B------:R-:W-:Y:S02]  /*00d0*/  SHF.R.S32.HI R7, RZ, 0x1f, R0 ;  /* 0x0000001fff077819 */ /* 0x000fe40000011400 */
[----:B------:R-:W-:Y:S02]  /*00e0*/  ISETP.GE.AND P1, PT, R0, 0x40, PT ;  /* 0x000000400000780c */ /* 0x000fe40003f26270 */
[----:B------:R-:W-:Y:S02]  /*00f0*/  LEA.HI R12, R7, R0, RZ, 0x2 ;  /* 0x00000000070c7211 */ /* 0x000fe400078f10ff */
[----:B------:R-:W-:-:S02]  /*0100*/  LOP3.LUT R7, R8, R11, RZ, 0xfc, !PT ;  /* 0x0000000b08077212 */ /* 0x000fc400078efcff */
[----:B------:R-:W-:Y:S02]  /*0110*/  LOP3.LUT R13, R12, 0xfffffffc, RZ, 0xc0, !PT ;  /* 0xfffffffc0c0d7812 */ /* 0x000fe400078ec0ff */
[----:B------:R-:W-:Y:S02]  /*0120*/  SHF.R.S32.HI R12, RZ, 0x2, R12 ;  /* 0x00000002ff0c7819 */ /* 0x000fe4000001140c */
[----:B------:R-:W-:Y:S01]  /*0130*/  ISETP.GE.AND P0, PT, R7, 0x4, PT ;  /* 0x000000040700780c */ /* 0x000fe20003f06270 */
[----:B------:R-:W-:-:S03]  /*0140*/  IMAD.IADD R13, R0, 0x1, -R13 ;  /* 0x00000001000d7824 */ /* 0x000fc600078e0a0d */
[----:B------:R-:W-:Y:S01]  /*0150*/  ISETP.LT.AND P0, PT, R0, 0x40, !P0 ;  /* 0x000000400000780c */ /* 0x000fe20004701270 */
[----:B------:R-:W-:Y:S02]  /*0160*/  IMAD R12, R12, 0xc, R13 ;  /* 0x0000000c0c0c7824 */ /* 0x000fe400078e020d */
[----:B--2---:R-:W-:Y:S01]  /*0170*/  IMAD.WIDE R14, R13, 0x4, R4 ;  /* 0x000000040d0e7825 */ /* 0x004fe200078e0204 */
[----:B------:R-:W-:-:S03]  /*0180*/  CS2R R4, SRZ ;  /* 0x0000000000047805 */ /* 0x000fc6000001ff00 */
[----:B------:R-:W-:-:S03]  /*0190*/  IMAD R17, R7, 0xc0, R12 ;  /* 0x000000c007117824 */ /* 0x000fc600078e020c */
[----:B------:R-:W2:Y:S01]  /*01a0*/  @!P1 LDG.E.EL.64 R4, desc[UR6][R14.64] ;  /* 0x000000060e049981 */ /* 0x000ea2000c2e1b00 */
[----:B-----5:R-:W-:Y:S01]  /*01b0*/  IMAD.WIDE R12, R17, 0x4, R2 ;  /* 0x00000004110c7825 */ /* 0x020fe200078e0202 */
[----:B------:R-:W-:-:S06]  /*01c0*/  CS2R R2, SRZ ;  /* 0x0000000000027805 */ /* 0x000fcc000001ff00 */
[----:B------:R1:W2:Y:S01]  /*01d0*/  @P0 LDG.E.EL.64 R2, desc[UR6][R12.64] ;  /* 0x000000060c020981 */ /* 0x0002a2000c2e1b00 */
[----:B------:R-:W3:Y:S01]  /*01e0*/  S2UR UR5, SR_CgaCtaId ;  /* 0x00000000000579c3 */ /* 0x000ee20000008800 */
[----:B------:R-:W-:Y:S01]  /*01f0*/  IMAD.SHL.U32 R16, R10, 0x8, RZ ;  /* 0x000000080a107824 */ /* 0x000fe200078e00ff */
[----:B------:R-:W-:-:S04]  /*0200*/  UMOV UR4, 0x400 ;  /* 0x0000040000047882 */ /* 0x000fc80000000000 */
[----:B------:R-:W-:Y:S02]  /*0210*/  LOP3.LUT R17, R16, 0xf8, RZ, 0xc0, !PT ;  /* 0x000000f810117812 */ /* 0x000fe400078ec0ff */
[----:B------:R-:W-:Y:S01]  /*0220*/  LOP3.LUT R11, R11, 0xf8, R16, 0xf8, !PT ;  /* 0x000000f80b0b7812 */ /* 0x000fe200078ef810 */
[----:B-1----:R-:W1:Y:S01]  /*0230*/  LDC.64 R12, c[0x0][0x220] ;  /* 0x00008800ff0c7b82 */ /* 0x002e620000000a00 */
[----:B---3--:R-:W-:-:S06]  /*0240*/  UPRMT UR4, UR5, 0x654, UR4 ;  /* 0x0000065405047896 */ /* 0x008fcc0008000004 */
[----:B------:R-:W-:-:S04]  /*0250*/  VIADD R18, R17, UR4 ;  /* 0x0000000411127c36 */ /* 0x000fc80008000000 */
[----:B------:R-:W-:Y:S01]  /*0260*/  IMAD R18, R11, 0x4, R18 ;  /* 0x000000040b127824 */ /* 0x000fe200078e0212 */
[----:B------:R-:W-:Y:S02]  /*0270*/  LOP3.LUT R16, R16, 0x3f8, RZ, 0xc0, !PT ;  /* 0x000003f810107812 */ /* 0x000fe400078ec0ff */
[----:B------:R-:W-:-:S04]  /*0280*/  LOP3.LUT R11, R9, 0xfc, RZ, 0xc0, !PT ;  /* 0x000000fc090b7812 */ /* 0x000fc800078ec0ff */
[----:B------:R-:W-:Y:S02]  /*0290*/  IADD3 R16, R16, UR4, R11 ;  /* 0x0000000410107c10 */ /* 0x000fe4000fffe00b */
[----:B------:R-:W-:Y:S02]  /*02a0*/  SHF.R.U32.HI R15, RZ, 0x1, R10 ;  /* 0x00000001ff0f7819 */ /* 0x000fe4000001160a */
[----:B------:R-:W3:Y:S01]  /*02b0*/  LDC.64 R10, c[0x0][0x228] ;  /* 0x00008a00ff0a7b82 */ /* 0x000ee20000000a00 */
[----:B------:R-:W-:Y:S02]  /*02c0*/  LOP3.LUT R8, R8, 0x2, R9, 0xf8, !PT ;  /* 0x0000000208087812 */ /* 0x000fe400078ef809 */
[----:B------:R-:W-:Y:S02]  /*02d0*/  SGXT.U32 R15, R15, 0x6 ;  /* 0x000000060f0f781a */ /* 0x000fe40000000000 */
[----:B------:R-:W-:Y:S02]  /*02e0*/  ISETP.GE.AND P1, PT, R8, 0x4, PT ;  /* 0x000000040800780c */ /* 0x000fe40003f26270 */
[----:B------:R-:W-:-:S04]  /*02f0*/  LOP3.LUT R15, R6, R15, RZ, 0xfc, !PT ;  /* 0x0000000f060f7212 */ /* 0x000fc800078efcff */
[C---:B------:R-:W-:Y:S01]  /*0300*/  ISETP.LT.AND P1, PT, R15.reuse, 0x40, !P1 ;  /* 0x000000400f00780c */ /* 0x040fe20004f21270 */
[----:B------:R-:W-:-:S04]  /*0310*/  IMAD R15, R15, 0x4, R8 ;  /* 0x000000040f0f7824 */ /* 0x000fc800078e0208 */
[----:B-1----:R-:W-:-:S04]  /*0320*/  IMAD.WIDE R12, R15, 0x4, R12 ;  /* 0x000000040f0c7825 */ /* 0x002fc800078e020c */
[----:B------:R-:W-:-:S04]  /*0330*/  IMAD R7, R7, 0x40, R0 ;  /* 0x0000004007077824 */ /* 0x000fc800078e0200 */
[----:B---3--:R-:W-:-:S04]  /*0340*/  IMAD.WIDE R10, R7, 0x4, R10 ;  /* 0x00000004070a7825 */ /* 0x008fc800078e020a */
[----:B--2---:R-:W-:Y:S01]  /*0350*/  FADD R2, R4, R2 ;  /* 0x0000000204027221 */ /* 0x004fe20000000000 */
[----:B------:R-:W-:-:S04]  /*0360*/  FADD R3, R5, R3 ;  /* 0x0000000305037221 */ /* 0x000fc80000000000 */
[----:B------:R-:W-:Y:S04]  /*0370*/  STS [R18], R2 ;  /* 0x0000000212007388 */ /* 0x000fe80000000800 */
[----:B------:R-:W-:Y:S01]  /*0380*/  STS [R18+0x14], R3 ;  /* 0x0000140312007388 */ /* 0x000fe20000000800 */
[----:B------:R-:W-:Y:S06]  /*0390*/  BAR.SYNC.DEFER_BLOCKING 0x0 ;  /* 0x0000000000007b1d */ /* 0x000fec0000010000 */
[----:B------:R-:W-:Y:S04]  /*03a0*/  LDS R4, [R16] ;  /* 0x0000000010047984 */ /* 0x000fe80000000800 */
[----:B------:R-:W1:Y:S04]  /*03b0*/  LDS R5, [R16+0x4] ;  /* 0x0000040010057984 */ /* 0x000e680000000800 */
[----:B-1----:R1:W-:Y:S01]  /*03c0*/  @P1 STG.E.64 desc[UR6][R12.64], R4 ;  /* 0x000000040c001986 */ /* 0x0023e2000c101b06 */
[----:B------:R-:W-:Y:S05]  /*03d0*/  @!P0 EXIT ;  /* 0x000000000000894d */ /* 0x000fea0003800000 */
[----:B------:R-:W-:Y:S01]  /*03e0*/  STG.E.64 desc[UR6][R10.64], R2 ;  /* 0x000000020a007986 */ /* 0x000fe2000c101b06 */
[----:B------:R-:W-:Y:S05]  /*03f0*/  EXIT ;  /* 0x000000000000794d */ /* 0x000fea0003800000 */
.L_x_0:
[----:B------:R-:W-:-:S00]  /*0400*/  BRA `(.L_x_0) ;  /* 0xfffffffc00fc7947 */ /* 0x000fc0000383ffff */
[----:B------:R-:W-:-:S00]  /*0410*/  NOP ;  /* 0x0000000000007918 */ /* 0x000fc00000000000 */
        /* <DEDUP_REMOVED lines=14> */
.L_x_1:


//--------------------- .nv.shared.triton_poi_fused_mul_transpose_1 --------------------------
	.section	.nv.shared.triton_poi_fused_mul_transpose_1,"aw",@nobits
	.sectionflags	@""
	.align	16
	.zero		1024


//--------------------- .nv.constant0.triton_poi_fused_mul_transpose_1 --------------------------
	.section	.nv.constant0.triton_poi_fused_mul_transpose_1,"a",@progbits
	.sectionflags	@""
	.align	4
.nv.constant0.triton_poi_fused_mul_transpose_1:
	.zero		568
